	.headerflags	@"EF_CUDA_TEXMODE_UNIFIED EF_CUDA_64BIT_ADDRESS EF_CUDA_ACCELERATORS EF_CUDA_SM90 EF_CUDA_VIRTUAL_SM(EF_CUDA_SM90)"
	.elftype	@"ET_EXEC"


//--------------------- .nv.info                  --------------------------
	.section	.nv.info,"",@"SHT_CUDA_INFO"
	.align	4


	//----- nvinfo : EIATTR_REGCOUNT
	.align		4
        /*0000*/ 	.byte	0x04, 0x2f
        /*0002*/ 	.short	(.L_1 - .L_0)
	.align		4
.L_0:
        /*0004*/ 	.word	index@(triton_poi_fused__softmax_2)
        /*0008*/ 	.word	0x00000012


	//----- nvinfo : EIATTR_MIN_STACK_SIZE
	.align		4
.L_1:
        /*000c*/ 	.byte	0x04, 0x12
        /*000e*/ 	.short	(.L_3 - .L_2)
	.align		4
.L_2:
        /*0010*/ 	.word	index@(triton_poi_fused__softmax_2)
        /*0014*/ 	.word	0x00000000


	//----- nvinfo : EIATTR_FRAME_SIZE
	.align		4
.L_3:
        /*0018*/ 	.byte	0x04, 0x11
        /*001a*/ 	.short	(.L_5 - .L_4)
	.align		4
.L_4:
        /*001c*/ 	.word	index@(triton_poi_fused__softmax_2)
        /*0020*/ 	.word	0x00000000


	//----- nvinfo : EIATTR_MIN_STACK_SIZE
	.align		4
.L_5:
        /*0024*/ 	.byte	0x04, 0x12
        /*0026*/ 	.short	(.L_7 - .L_6)
	.align		4
.L_6:
        /*0028*/ 	.word	index@(triton_poi_fused__softmax_2)
        /*002c*/ 	.word	0x00000000
.L_7:


//--------------------- .nv.info.triton_poi_fused__softmax_2 --------------------------
	.section	.nv.info.triton_poi_fused__softmax_2,"",@"SHT_CUDA_INFO"
	.sectionflags	@""
	.align	4


	//----- nvinfo : EIATTR_CUDA_API_VERSION
	.align		4
        /*0000*/ 	.byte	0x04, 0x37
        /*0002*/ 	.short	(.L_9 - .L_8)
.L_8:
        /*0004*/ 	.word	0x0000007c


	//----- nvinfo : EIATTR_KPARAM_INFO
	.align		4
.L_9:
        /*0008*/ 	.byte	0x04, 0x17
        /*000a*/ 	.short	(.L_11 - .L_10)
.L_10:
        /*000c*/ 	.word	0x00000000
        /*0010*/ 	.short	0x0002
        /*0012*/ 	.short	0x0010
        /*0014*/ 	.byte	0x00, 0xf0, 0x11, 0x00


	//----- nvinfo : EIATTR_KPARAM_INFO
	.align		4
.L_11:
        /*0018*/ 	.byte	0x04, 0x17
        /*001a*/ 	.short	(.L_13 - .L_12)
.L_12:
        /*001c*/ 	.word	0x00000000
        /*0020*/ 	.short	0x0001
        /*0022*/ 	.short	0x0008
        /*0024*/ 	.byte	0x00, 0xf4, 0x21, 0x00


	//----- nvinfo : EIATTR_KPARAM_INFO
	.align		4
.L_13:
        /*0028*/ 	.byte	0x04, 0x17
        /*002a*/ 	.short	(.L_15 - .L_14)
.L_14:
        /*002c*/ 	.word	0x00000000
        /*0030*/ 	.short	0x0000
        /*0032*/ 	.short	0x0000
        /*0034*/ 	.byte	0x00, 0xf4, 0x21, 0x00


	//----- nvinfo : EIATTR_SPARSE_MMA_MASK
	.align		4
.L_15:
        /*0038*/ 	.byte	0x03, 0x50
        /*003a*/ 	.short	0x0000


	//----- nvinfo : EIATTR_MAXREG_COUNT
	.align		4
        /*003c*/ 	.byte	0x03, 0x1b
        /*003e*/ 	.short	0x00ff


	//----- nvinfo : EIATTR_EXIT_INSTR_OFFSETS
	.align		4
        /*0040*/ 	.byte	0x04, 0x1c
        /*0042*/ 	.short	(.L_17 - .L_16)


	//   ....[0]....
.L_16:
        /*0044*/ 	.word	0x000003e0


	//   ....[1]....
        /*0048*/ 	.word	0x00000400


	//----- nvinfo : EIATTR_REQNTID
	.align		4
.L_17:
        /*004c*/ 	.byte	0x04, 0x10
        /*004e*/ 	.short	(.L_19 - .L_18)
.L_18:
        /*0050*/ 	.word	0x00000080
        /*0054*/ 	.word	0x00000001
        /*0058*/ 	.word	0x00000001


	//----- nvinfo : EIATTR_CBANK_PARAM_SIZE
	.align		4
.L_19:
        /*005c*/ 	.byte	0x03, 0x19
        /*005e*/ 	.short	0x0014


	//----- nvinfo : EIATTR_PARAM_CBANK
	.align		4
        /*0060*/ 	.byte	0x04, 0x0a
        /*0062*/ 	.short	(.L_21 - .L_20)
	.align		4
.L_20:
        /*0064*/ 	.word	index@(.nv.constant0.triton_poi_fused__softmax_2)
        /*0068*/ 	.short	0x0210
        /*006a*/ 	.short	0x0014


	//----- nvinfo : EIATTR_SW_WAR
	.align		4
.L_21:
        /*006c*/ 	.byte	0x04, 0x36
        /*006e*/ 	.short	(.L_23 - .L_22)
.L_22:
        /*0070*/ 	.word	0x00000008
.L_23:


//--------------------- .nv.callgraph             --------------------------
	.section	.nv.callgraph,"",@"SHT_CUDA_CALLGRAPH"
	.align	4
	.sectionentsize	8
	.align		4
        /*0000*/ 	.word	0x00000000
	.align		4
        /*0004*/ 	.word	0xffffffff
	.align		4
        /*0008*/ 	.word	0x00000000
	.align		4
        /*000c*/ 	.word	0xfffffffe
	.align		4
        /*0010*/ 	.word	0x00000000
	.align		4
        /*0014*/ 	.word	0xfffffffd
	.align		4
        /*0018*/ 	.word	0x00000000
	.align		4
        /*001c*/ 	.word	0xfffffffc


//--------------------- .text.triton_poi_fused__softmax_2 --------------------------
	.section	.text.triton_poi_fused__softmax_2,"ax",@progbits
	.align	128
        .global         triton_poi_fused__softmax_2
        .type           triton_poi_fused__softmax_2,@function
        .size           triton_poi_fused__softmax_2,(.L_x_1 - triton_poi_fused__softmax_2)
        .other          triton_poi_fused__softmax_2,@"STO_CUDA_ENTRY STV_DEFAULT"
triton_poi_fused__softmax_2:
.text.triton_poi_fused__softmax_2:
[----:B------:R-:W0:Y:S02]  /*0000*/  LDC R1, c[0x0][0x28] ;  /* 0x00000a00ff017b82 */ /* 0x000e240000000800 */
[----:B------:R-:W1:Y:S01]  /*0010*/  S2R R0, SR_TID.X ;  /* 0x0000000000007919 */ /* 0x000e620000002100 */
[----:B------:R-:W2:Y:S01]  /*0020*/  LDC.64 R2, c[0x0][0x210] ;  /* 0x00008400ff027b82 */ /* 0x000ea20000000a00 */
[----:B------:R-:W-:Y:S01]  /*0030*/  CS2R R14, SRZ ;  /* 0x00000000000e7805 */ /* 0x000fe2000001ff00 */
[----:B------:R-:W-:Y:S01]  /*0040*/  ULDC.64 UR4, c[0x0][0x208] ;  /* 0x0000820000047ab9 */ /* 0x000fe20000000a00 */
[----:B------:R-:W3:Y:S01]  /*0050*/  S2R R7, SR_CTAID.X ;  /* 0x0000000000077919 */ /* 0x000ee20000002500 */
[----:B-1----:R-:W-:Y:S01]  /*0060*/  IMAD.SHL.U32 R0, R0, 0x2, RZ ;  /* 0x0000000200007824 */ /* 0x002fe200078e00ff */
[----:B---3--:R-:W-:-:S04]  /*0070*/  SHF.R.S32.HI R4, RZ, 0x17, R7 ;  /* 0x00000017ff047819 */ /* 0x008fc80000011407 */
[----:B------:R-:W-:Y:S02]  /*0080*/  LOP3.LUT R0, R0, 0xfe, RZ, 0xc0, !PT ;  /* 0x000000fe00007812 */ /* 0x000fe400078ec0ff */
[----:B------:R-:W-:-:S03]  /*0090*/  SGXT R4, R4, 0x1 ;  /* 0x000000010404781a */ /* 0x000fc60000000200 */
[----:B------:R-:W-:-:S05]  /*00a0*/  IMAD R7, R7, 0x100, R0 ;  /* 0x0000010007077824 */ /* 0x000fca00078e0200 */
[----:B------:R-:W-:Y:S02]  /*00b0*/  LEA.HI R4, R4, R7, RZ, 0x2 ;  /* 0x0000000704047211 */ /* 0x000fe400078f10ff */
[----:B------:R-:W-:Y:S02]  /*00c0*/  ISETP.GE.AND P0, PT, R7, 0x100, PT ;  /* 0x000001000700780c */ /* 0x000fe40003f06270 */
[----:B------:R-:W-:-:S05]  /*00d0*/  LOP3.LUT R5, R4, 0xfffffffc, RZ, 0xc0, !PT ;  /* 0xfffffffc04057812 */ /* 0x000fca00078ec0ff */
[----:B--2---:R-:W-:-:S06]  /*00e0*/  IMAD.WIDE R4, R5, 0x4, R2 ;  /* 0x0000000405047825 */ /* 0x004fcc00078e0202 */
[----:B------:R-:W2:Y:S01]  /*00f0*/  @!P0 LDG.E.EL R15, desc[UR4][R4.64] ;  /* 0x00000004040f8981 */ /* 0x000ea2000c2e1900 */
[----:B------:R-:W-:-:S03]  /*0100*/  IMAD.MOV.U32 R0, RZ, RZ, RZ ;  /* 0x000000ffff007224 */ /* 0x000fc600078e00ff */
[----:B------:R-:W3:Y:S01]  /*0110*/  @!P0 LDG.E.EL R14, desc[UR4][R4.64] ;  /* 0x00000004040e8981 */ /* 0x000ee2000c2e1900 */
[----:B------:R-:W-:Y:S01]  /*0120*/  IMAD.MOV.U32 R6, RZ, RZ, RZ ;  /* 0x000000ffff067224 */ /* 0x000fe200078e00ff */
[----:B------:R-:W-:Y:S02]  /*0130*/  CS2R R10, SRZ ;  /* 0x00000000000a7805 */ /* 0x000fe4000001ff00 */
[----:B------:R-:W4:Y:S04]  /*0140*/  @!P0 LDG.E.EL R0, desc[UR4][R4.64+0x4] ;  /* 0x0000040404008981 */ /* 0x000f28000c2e1900 */
[----:B------:R-:W5:Y:S04]  /*0150*/  @!P0 LDG.E.EL R6, desc[UR4][R4.64+0x4] ;  /* 0x0000040404068981 */ /* 0x000f68000c2e1900 */
[----:B------:R-:W5:Y:S04]  /*0160*/  @!P0 LDG.E.EL R10, desc[UR4][R4.64+0x8] ;  /* 0x00000804040a8981 */ /* 0x000f68000c2e1900 */
[----:B------:R-:W5:Y:S01]  /*0170*/  @!P0 LDG.E.EL R11, desc[UR4][R4.64+0x8] ;  /* 0x00000804040b8981 */ /* 0x000f62000c2e1900 */
[----:B------:R-:W-:-:S06]  /*0180*/  CS2R R12, SRZ ;  /* 0x00000000000c7805 */ /* 0x000fcc000001ff00 */
[----:B------:R-:W5:Y:S04]  /*0190*/  @!P0 LDG.E.EL R12, desc[UR4][R4.64+0xc] ;  /* 0x00000c04040c8981 */ /* 0x000f68000c2e1900 */
[----:B------:R-:W5:Y:S01]  /*01a0*/  @!P0 LDG.E.EL R13, desc[UR4][R4.64+0xc] ;  /* 0x00000c04040d8981 */ /* 0x000f62000c2e1900 */
[----:B------:R-:W-:Y:S01]  /*01b0*/  CS2R R8, SRZ ;  /* 0x0000000000087805 */ /* 0x000fe2000001ff00 */
[----:B------:R-:W-:-:S05]  /*01c0*/  IMAD.WIDE R2, R7, 0x4, R2 ;  /* 0x0000000407027825 */ /* 0x000fca00078e0202 */
[----:B------:R1:W5:Y:S02]  /*01d0*/  @!P0 LDG.E.64 R8, desc[UR4][R2.64] ;  /* 0x0000000402088981 */ /* 0x000364000c1e1b00 */
[----:B-1----:R-:W1:Y:S02]  /*01e0*/  LDC.64 R2, c[0x0][0x218] ;  /* 0x00008600ff027b82 */ /* 0x002e640000000a00 */
[----:B-1----:R-:W-:Y:S01]  /*01f0*/  IMAD.WIDE R2, R7, 0x4, R2 ;  /* 0x0000000407027825 */ /* 0x002fe200078e0202 */
[C---:B--2---:R-:W-:Y:S02]  /*0200*/  FSETP.NAN.AND P3, PT, R15.reuse, R15, PT ;  /* 0x0000000f0f00720b */ /* 0x044fe40003f68000 */
[C---:B---3--:R-:W-:Y:S02]  /*0210*/  FSETP.NAN.AND P4, PT, R14.reuse, R14, PT ;  /* 0x0000000e0e00720b */ /* 0x048fe40003f88000 */
[----:B----4-:R-:W-:Y:S02]  /*0220*/  FSETP.GT.AND P1, PT, R15, R0, PT ;  /* 0x000000000f00720b */ /* 0x010fe40003f24000 */
[----:B-----5:R-:W-:-:S07]  /*0230*/  FSETP.GT.AND P2, PT, R14, R6, PT ;  /* 0x000000060e00720b */ /* 0x020fce0003f44000 */
[----:B------:R-:W-:Y:S02]  /*0240*/  @!P3 FSEL R15, R15, R0, P1 ;  /* 0x000000000f0fb208 */ /* 0x000fe40000800000 */
[----:B------:R-:W-:Y:S02]  /*0250*/  @!P4 FSEL R14, R14, R6, P2 ;  /* 0x000000060e0ec208 */ /* 0x000fe40001000000 */
[C---:B------:R-:W-:Y:S02]  /*0260*/  FSETP.GT.AND P1, PT, R15.reuse, R10, PT ;  /* 0x0000000a0f00720b */ /* 0x040fe40003f24000 */
[C---:B------:R-:W-:Y:S02]  /*0270*/  FSETP.GT.AND P2, PT, R14.reuse, R11, PT ;  /* 0x0000000b0e00720b */ /* 0x040fe40003f44000 */
[----:B------:R-:W-:Y:S02]  /*0280*/  FSETP.NAN.AND P3, PT, R15, R15, PT ;  /* 0x0000000f0f00720b */ /* 0x000fe40003f68000 */
[----:B------:R-:W-:-:S07]  /*0290*/  FSETP.NAN.AND P4, PT, R14, R14, PT ;  /* 0x0000000e0e00720b */ /* 0x000fce0003f88000 */
[----:B------:R-:W-:Y:S02]  /*02a0*/  @!P1 FSEL R15, R15, R10, P3 ;  /* 0x0000000a0f0f9208 */ /* 0x000fe40001800000 */
[----:B------:R-:W-:Y:S02]  /*02b0*/  @!P2 FSEL R14, R14, R11, P4 ;  /* 0x0000000b0e0ea208 */ /* 0x000fe40002000000 */
[C---:B------:R-:W-:Y:S02]  /*02c0*/  FSETP.GT.AND P1, PT, R15.reuse, R12, PT ;  /* 0x0000000c0f00720b */ /* 0x040fe40003f24000 */
[C---:B------:R-:W-:Y:S02]  /*02d0*/  FSETP.GT.AND P2, PT, R14.reuse, R13, PT ;  /* 0x0000000d0e00720b */ /* 0x040fe40003f44000 */
[----:B------:R-:W-:Y:S02]  /*02e0*/  FSETP.NAN.AND P3, PT, R15, R15, PT ;  /* 0x0000000f0f00720b */ /* 0x000fe40003f68000 */
[----:B------:R-:W-:-:S07]  /*02f0*/  FSETP.NAN.AND P4, PT, R14, R14, PT ;  /* 0x0000000e0e00720b */ /* 0x000fce0003f88000 */
[----:B------:R-:W-:Y:S02]  /*0300*/  @!P1 FSEL R15, R15, R12, P3 ;  /* 0x0000000c0f0f9208 */ /* 0x000fe40001800000 */
[----:B------:R-:W-:-:S03]  /*0310*/  @!P2 FSEL R14, R14, R13, P4 ;  /* 0x0000000d0e0ea208 */ /* 0x000fc60002000000 */
[----:B------:R-:W-:Y:S02]  /*0320*/  FADD R8, -R15, R8 ;  /* 0x000000080f087221 */ /* 0x000fe40000000100 */
[----:B------:R-:W-:Y:S02]  /*0330*/  FADD R9, -R14, R9 ;  /* 0x000000090e097221 */ /* 0x000fe40000000100 */
[----:B------:R-:W-:Y:S02]  /*0340*/  FMUL R8, R8, 1.4426950216293334961 ;  /* 0x3fb8aa3b08087820 */ /* 0x000fe40000400000 */
[----:B------:R-:W-:-:S03]  /*0350*/  FMUL R9, R9, 1.4426950216293334961 ;  /* 0x3fb8aa3b09097820 */ /* 0x000fc60000400000 */
[----:B------:R-:W-:Y:S02]  /*0360*/  FSETP.GEU.AND P1, PT, R8, -126, PT ;  /* 0xc2fc00000800780b */ /* 0x000fe40003f2e000 */
[----:B------:R-:W-:-:S11]  /*0370*/  FSETP.GEU.AND P2, PT, R9, -126, PT ;  /* 0xc2fc00000900780b */ /* 0x000fd60003f4e000 */
[----:B------:R-:W-:Y:S02]  /*0380*/  @!P1 FMUL R8, R8, 0.5 ;  /* 0x3f00000008089820 */ /* 0x000fe40000400000 */
[----:B------:R-:W-:Y:S02]  /*0390*/  @!P2 FMUL R9, R9, 0.5 ;  /* 0x3f0000000909a820 */ /* 0x000fe40000400000 */
[----:B------:R-:W1:Y:S08]  /*03a0*/  MUFU.EX2 R4, R8 ;  /* 0x0000000800047308 */ /* 0x000e700000000800 */
[----:B------:R-:W2:Y:S01]  /*03b0*/  MUFU.EX2 R5, R9 ;  /* 0x0000000900057308 */ /* 0x000ea20000000800 */
[----:B-1----:R-:W-:Y:S01]  /*03c0*/  @!P1 FMUL R4, R4, R4 ;  /* 0x0000000404049220 */ /* 0x002fe20000400000 */
[----:B--2---:R-:W-:Y:S01]  /*03d0*/  @!P2 FMUL R5, R5, R5 ;  /* 0x000000050505a220 */ /* 0x004fe20000400000 */
[----:B------:R-:W-:Y:S06]  /*03e0*/  @P0 EXIT ;  /* 0x000000000000094d */ /* 0x000fec0003800000 */
[----:B------:R-:W-:Y:S01]  /*03f0*/  STG.E.64 desc[UR4][R2.64], R4 ;  /* 0x0000000402007986 */ /* 0x000fe2000c101b04 */
[----:B------:R-:W-:Y:S05]  /*0400*/  EXIT ;  /* 0x000000000000794d */ /* 0x000fea0003800000 */
.L_x_0:
[----:B------:R-:W-:-:S00]  /*0410*/  BRA `(.L_x_0) ;  /* 0xfffffffc00fc7947 */ /* 0x000fc0000383ffff */
[----:B------:R-:W-:-:S00]  /*0420*/  NOP ;  /* 0x0000000000007918 */ /* 0x000fc00000000000 */
        /* <DEDUP_REMOVED lines=13> */
.L_x_1:


//--------------------- .nv.constant0.triton_poi_fused__softmax_2 --------------------------
	.section	.nv.constant0.triton_poi_fused__softmax_2,"a",@progbits
	.sectionflags	@""
	.align	4
.nv.constant0.triton_poi_fused__softmax_2:
	.zero		548
